	.headerflags	@"EF_CUDA_TEXMODE_UNIFIED EF_CUDA_64BIT_ADDRESS EF_CUDA_ACCELERATORS EF_CUDA_SM90 EF_CUDA_VIRTUAL_SM(EF_CUDA_SM90)"
	.elftype	@"ET_EXEC"


//--------------------- .nv.info                  --------------------------
	.section	.nv.info,"",@"SHT_CUDA_INFO"
	.align	4


	//----- nvinfo : EIATTR_REGCOUNT
	.align		4
        /*0000*/ 	.byte	0x04, 0x2f
        /*0002*/ 	.short	(.L_1 - .L_0)
	.align		4
.L_0:
        /*0004*/ 	.word	index@(triton_poi_fused_addmm_relu_0)
        /*0008*/ 	.word	0x0000000c


	//----- nvinfo : EIATTR_MIN_STACK_SIZE
	.align		4
.L_1:
        /*000c*/ 	.byte	0x04, 0x12
        /*000e*/ 	.short	(.L_3 - .L_2)
	.align		4
.L_2:
        /*0010*/ 	.word	index@(triton_poi_fused_addmm_relu_0)
        /*0014*/ 	.word	0x00000000


	//----- nvinfo : EIATTR_FRAME_SIZE
	.align		4
.L_3:
        /*0018*/ 	.byte	0x04, 0x11
        /*001a*/ 	.short	(.L_5 - .L_4)
	.align		4
.L_4:
        /*001c*/ 	.word	index@(triton_poi_fused_addmm_relu_0)
        /*0020*/ 	.word	0x00000000


	//----- nvinfo : EIATTR_MIN_STACK_SIZE
	.align		4
.L_5:
        /*0024*/ 	.byte	0x04, 0x12
        /*0026*/ 	.short	(.L_7 - .L_6)
	.align		4
.L_6:
        /*0028*/ 	.word	index@(triton_poi_fused_addmm_relu_0)
        /*002c*/ 	.word	0x00000000
.L_7:


//--------------------- .nv.info.triton_poi_fused_addmm_relu_0 --------------------------
	.section	.nv.info.triton_poi_fused_addmm_relu_0,"",@"SHT_CUDA_INFO"
	.sectionflags	@""
	.align	4


	//----- nvinfo : EIATTR_CUDA_API_VERSION
	.align		4
        /*0000*/ 	.byte	0x04, 0x37
        /*0002*/ 	.short	(.L_9 - .L_8)
.L_8:
        /*0004*/ 	.word	0x0000007c


	//----- nvinfo : EIATTR_KPARAM_INFO
	.align		4
.L_9:
        /*0008*/ 	.byte	0x04, 0x17
        /*000a*/ 	.short	(.L_11 - .L_10)
.L_10:
        /*000c*/ 	.word	0x00000000
        /*0010*/ 	.short	0x0002
        /*0012*/ 	.short	0x0010
        /*0014*/ 	.byte	0x00, 0xf0, 0x11, 0x00


	//----- nvinfo : EIATTR_KPARAM_INFO
	.align		4
.L_11:
        /*0018*/ 	.byte	0x04, 0x17
        /*001a*/ 	.short	(.L_13 - .L_12)
.L_12:
        /*001c*/ 	.word	0x00000000
        /*0020*/ 	.short	0x0001
        /*0022*/ 	.short	0x0008
        /*0024*/ 	.byte	0x00, 0xf4, 0x21, 0x00


	//----- nvinfo : EIATTR_KPARAM_INFO
	.align		4
.L_13:
        /*0028*/ 	.byte	0x04, 0x17
        /*002a*/ 	.short	(.L_15 - .L_14)
.L_14:
        /*002c*/ 	.word	0x00000000
        /*0030*/ 	.short	0x0000
        /*0032*/ 	.short	0x0000
        /*0034*/ 	.byte	0x00, 0xf4, 0x21, 0x00


	//----- nvinfo : EIATTR_SPARSE_MMA_MASK
	.align		4
.L_15:
        /*0038*/ 	.byte	0x03, 0x50
        /*003a*/ 	.short	0x0000


	//----- nvinfo : EIATTR_MAXREG_COUNT
	.align		4
        /*003c*/ 	.byte	0x03, 0x1b
        /*003e*/ 	.short	0x00ff


	//----- nvinfo : EIATTR_EXIT_INSTR_OFFSETS
	.align		4
        /*0040*/ 	.byte	0x04, 0x1c
        /*0042*/ 	.short	(.L_17 - .L_16)


	//   ....[0]....
.L_16:
        /*0044*/ 	.word	0x00000170


	//   ....[1]....
        /*0048*/ 	.word	0x00000190


	//----- nvinfo : EIATTR_REQNTID
	.align		4
.L_17:
        /*004c*/ 	.byte	0x04, 0x10
        /*004e*/ 	.short	(.L_19 - .L_18)
.L_18:
        /*0050*/ 	.word	0x00000080
        /*0054*/ 	.word	0x00000001
        /*0058*/ 	.word	0x00000001


	//----- nvinfo : EIATTR_CBANK_PARAM_SIZE
	.align		4
.L_19:
        /*005c*/ 	.byte	0x03, 0x19
        /*005e*/ 	.short	0x0014


	//----- nvinfo : EIATTR_PARAM_CBANK
	.align		4
        /*0060*/ 	.byte	0x04, 0x0a
        /*0062*/ 	.short	(.L_21 - .L_20)
	.align		4
.L_20:
        /*0064*/ 	.word	index@(.nv.constant0.triton_poi_fused_addmm_relu_0)
        /*0068*/ 	.short	0x0210
        /*006a*/ 	.short	0x0014


	//----- nvinfo : EIATTR_SW_WAR
	.align		4
.L_21:
        /*006c*/ 	.byte	0x04, 0x36
        /*006e*/ 	.short	(.L_23 - .L_22)
.L_22:
        /*0070*/ 	.word	0x00000008
.L_23:


//--------------------- .nv.callgraph             --------------------------
	.section	.nv.callgraph,"",@"SHT_CUDA_CALLGRAPH"
	.align	4
	.sectionentsize	8
	.align		4
        /*0000*/ 	.word	0x00000000
	.align		4
        /*0004*/ 	.word	0xffffffff
	.align		4
        /*0008*/ 	.word	0x00000000
	.align		4
        /*000c*/ 	.word	0xfffffffe
	.align		4
        /*0010*/ 	.word	0x00000000
	.align		4
        /*0014*/ 	.word	0xfffffffd
	.align		4
        /*0018*/ 	.word	0x00000000
	.align		4
        /*001c*/ 	.word	0xfffffffc


//--------------------- .text.triton_poi_fused_addmm_relu_0 --------------------------
	.section	.text.triton_poi_fused_addmm_relu_0,"ax",@progbits
	.align	128
        .global         triton_poi_fused_addmm_relu_0
        .type           triton_poi_fused_addmm_relu_0,@function
        .size           triton_poi_fused_addmm_relu_0,(.L_x_1 - triton_poi_fused_addmm_relu_0)
        .other          triton_poi_fused_addmm_relu_0,@"STO_CUDA_ENTRY STV_DEFAULT"
triton_poi_fused_addmm_relu_0:
.text.triton_poi_fused_addmm_relu_0:
[----:B------:R-:W0:Y:S02]  /*0000*/  LDC R1, c[0x0][0x28] ;  /* 0x00000a00ff017b82 */ /* 0x000e240000000800 */
[----:B------:R-:W1:Y:S01]  /*0010*/  S2R R0, SR_TID.X ;  /* 0x0000000000007919 */ /* 0x000e620000002100 */
[----:B------:R-:W2:Y:S01]  /*0020*/  LDC.64 R2, c[0x0][0x210] ;  /* 0x00008400ff027b82 */ /* 0x000ea20000000a00 */
[----:B------:R-:W-:Y:S01]  /*0030*/  ULDC.64 UR4, c[0x0][0x208] ;  /* 0x0000820000047ab9 */ /* 0x000fe20000000a00 */
[----:B------:R-:W3:Y:S06]  /*0040*/  S2R R7, SR_CTAID.X ;  /* 0x0000000000077919 */ /* 0x000eec0000002500 */
[----:B------:R-:W4:Y:S01]  /*0050*/  LDC.64 R4, c[0x0][0x218] ;  /* 0x00008600ff047b82 */ /* 0x000f220000000a00 */
[----:B-1----:R-:W-:-:S02]  /*0060*/  LOP3.LUT R0, R0, 0x7f, RZ, 0xc0, !PT ;  /* 0x0000007f00007812 */ /* 0x002fc400078ec0ff */
[----:B---3--:R-:W-:-:S03]  /*0070*/  SHF.R.S32.HI R6, RZ, 0x18, R7 ;  /* 0x00000018ff067819 */ /* 0x008fc60000011407 */
[----:B------:R-:W-:Y:S01]  /*0080*/  IMAD R7, R7, 0x80, R0 ;  /* 0x0000008007077824 */ /* 0x000fe200078e0200 */
[----:B------:R-:W-:-:S03]  /*0090*/  SGXT R0, R6, 0x1 ;  /* 0x000000010600781a */ /* 0x000fc60000000200 */
[C---:B--2---:R-:W-:Y:S01]  /*00a0*/  IMAD.WIDE R2, R7.reuse, 0x4, R2 ;  /* 0x0000000407027825 */ /* 0x044fe200078e0202 */
[----:B------:R-:W-:Y:S02]  /*00b0*/  ISETP.GE.AND P1, PT, R7, 0x400, PT ;  /* 0x000004000700780c */ /* 0x000fe40003f26270 */
[----:B------:R-:W-:-:S04]  /*00c0*/  LEA.HI R0, R0, R7, RZ, 0x8 ;  /* 0x0000000700007211 */ /* 0x000fc800078f40ff */
[----:B------:R-:W-:-:S05]  /*00d0*/  LOP3.LUT R0, R0, 0xffffff00, RZ, 0xc0, !PT ;  /* 0xffffff0000007812 */ /* 0x000fca00078ec0ff */
[----:B------:R-:W-:Y:S02]  /*00e0*/  IMAD.IADD R9, R7, 0x1, -R0 ;  /* 0x0000000107097824 */ /* 0x000fe400078e0a00 */
[----:B------:R-:W-:Y:S02]  /*00f0*/  IMAD.MOV.U32 R0, RZ, RZ, RZ ;  /* 0x000000ffff007224 */ /* 0x000fe400078e00ff */
[----:B------:R-:W-:Y:S02]  /*0100*/  IMAD.MOV.U32 R7, RZ, RZ, RZ ;  /* 0x000000ffff077224 */ /* 0x000fe400078e00ff */
[----:B----4-:R-:W-:Y:S02]  /*0110*/  IMAD.WIDE R4, R9, 0x4, R4 ;  /* 0x0000000409047825 */ /* 0x010fe400078e0204 */
[----:B------:R-:W2:Y:S04]  /*0120*/  @!P1 LDG.E R0, desc[UR4][R2.64] ;  /* 0x0000000402009981 */ /* 0x000ea8000c1e1900 */
[----:B------:R-:W2:Y:S02]  /*0130*/  @!P1 LDG.E.EL R7, desc[UR4][R4.64] ;  /* 0x0000000404079981 */ /* 0x000ea4000c2e1900 */
[----:B--2---:R-:W-:Y:S01]  /*0140*/  FADD R6, R7, R0 ;  /* 0x0000000007067221 */ /* 0x004fe20000000000 */
[----:B------:R-:W-:-:S04]  /*0150*/  FSETP.GEU.AND P0, PT, R0, -R7, PT ;  /* 0x800000070000720b */ /* 0x000fc80003f0e000 */
[----:B------:R-:W-:Y:S01]  /*0160*/  FSEL R7, R6, RZ, P0 ;  /* 0x000000ff06077208 */ /* 0x000fe20000000000 */
[----:B------:R-:W-:Y:S08]  /*0170*/  @P1 EXIT ;  /* 0x000000000000194d */ /* 0x000ff00003800000 */
[----:B------:R-:W-:Y:S01]  /*0180*/  STG.E desc[UR4][R2.64], R7 ;  /* 0x0000000702007986 */ /* 0x000fe2000c101904 */
[----:B------:R-:W-:Y:S05]  /*0190*/  EXIT ;  /* 0x000000000000794d */ /* 0x000fea0003800000 */
.L_x_0:
[----:B------:R-:W-:-:S00]  /*01a0*/  BRA `(.L_x_0) ;  /* 0xfffffffc00fc7947 */ /* 0x000fc0000383ffff */
[----:B------:R-:W-:-:S00]  /*01b0*/  NOP ;  /* 0x0000000000007918 */ /* 0x000fc00000000000 */
        /* <DEDUP_REMOVED lines=12> */
.L_x_1:


//--------------------- .nv.constant0.triton_poi_fused_addmm_relu_0 --------------------------
	.section	.nv.constant0.triton_poi_fused_addmm_relu_0,"a",@progbits
	.sectionflags	@""
	.align	4
.nv.constant0.triton_poi_fused_addmm_relu_0:
	.zero		548
